	.headerflags	@"EF_CUDA_TEXMODE_UNIFIED EF_CUDA_64BIT_ADDRESS EF_CUDA_SM80 EF_CUDA_VIRTUAL_SM(EF_CUDA_SM80)"
	.elftype	@"ET_EXEC"


//--------------------- .nv.info                  --------------------------
	.section	.nv.info,"",@"SHT_CUDA_INFO"
	.align	4


	//----- nvinfo : EIATTR_REGCOUNT
	.align		4
        /*0000*/ 	.byte	0x04, 0x2f
        /*0002*/ 	.short	(.L_1 - .L_0)
	.align		4
.L_0:
        /*0004*/ 	.word	index@(candidate2)
        /*0008*/ 	.word	0x00000020


	//----- nvinfo : EIATTR_MAX_STACK_SIZE
	.align		4
.L_1:
        /*000c*/ 	.byte	0x04, 0x23
        /*000e*/ 	.short	(.L_3 - .L_2)
	.align		4
.L_2:
        /*0010*/ 	.word	index@(candidate2)
        /*0014*/ 	.word	0x00000000


	//----- nvinfo : EIATTR_MIN_STACK_SIZE
	.align		4
.L_3:
        /*0018*/ 	.byte	0x04, 0x12
        /*001a*/ 	.short	(.L_5 - .L_4)
	.align		4
.L_4:
        /*001c*/ 	.word	index@(candidate2)
        /*0020*/ 	.word	0x00000000


	//----- nvinfo : EIATTR_FRAME_SIZE
	.align		4
.L_5:
        /*0024*/ 	.byte	0x04, 0x11
        /*0026*/ 	.short	(.L_7 - .L_6)
	.align		4
.L_6:
        /*0028*/ 	.word	index@(candidate2)
        /*002c*/ 	.word	0x00000000
.L_7:


//--------------------- .nv.info.candidate2       --------------------------
	.section	.nv.info.candidate2,"",@"SHT_CUDA_INFO"
	.align	4


	//----- nvinfo : EIATTR_CUDA_API_VERSION
	.align		4
        /*0000*/ 	.byte	0x04, 0x37
        /*0002*/ 	.short	(.L_9 - .L_8)
.L_8:
        /*0004*/ 	.word	0x00000075


	//----- nvinfo : EIATTR_SW2861232_WAR
	.align		4
.L_9:
        /*0008*/ 	.byte	0x01, 0x35
	.zero		2


	//----- nvinfo : EIATTR_PARAM_CBANK
	.align		4
        /*000c*/ 	.byte	0x04, 0x0a
        /*000e*/ 	.short	(.L_11 - .L_10)
	.align		4
.L_10:
        /*0010*/ 	.word	index@(.nv.constant0.candidate2)
        /*0014*/ 	.short	0x0160
        /*0016*/ 	.short	0x0018


	//----- nvinfo : EIATTR_CBANK_PARAM_SIZE
	.align		4
.L_11:
        /*0018*/ 	.byte	0x03, 0x19
        /*001a*/ 	.short	0x0018


	//----- nvinfo : EIATTR_KPARAM_INFO
	.align		4
        /*001c*/ 	.byte	0x04, 0x17
        /*001e*/ 	.short	(.L_13 - .L_12)
.L_12:
        /*0020*/ 	.word	0x00000000
        /*0024*/ 	.short	0x0002
        /*0026*/ 	.short	0x0010
        /*0028*/ 	.byte	0x00, 0xf0, 0x21, 0x00


	//----- nvinfo : EIATTR_KPARAM_INFO
	.align		4
.L_13:
        /*002c*/ 	.byte	0x04, 0x17
        /*002e*/ 	.short	(.L_15 - .L_14)
.L_14:
        /*0030*/ 	.word	0x00000000
        /*0034*/ 	.short	0x0001
        /*0036*/ 	.short	0x0008
        /*0038*/ 	.byte	0x00, 0xf0, 0x21, 0x00


	//----- nvinfo : EIATTR_KPARAM_INFO
	.align		4
.L_15:
        /*003c*/ 	.byte	0x04, 0x17
        /*003e*/ 	.short	(.L_17 - .L_16)
.L_16:
        /*0040*/ 	.word	0x00000000
        /*0044*/ 	.short	0x0000
        /*0046*/ 	.short	0x0000
        /*0048*/ 	.byte	0x00, 0xf0, 0x21, 0x00


	//----- nvinfo : EIATTR_MAXREG_COUNT
	.align		4
.L_17:
        /*004c*/ 	.byte	0x03, 0x1b
        /*004e*/ 	.short	0x0048


	//----- nvinfo : EIATTR_EXIT_INSTR_OFFSETS
	.align		4
        /*0050*/ 	.byte	0x04, 0x1c
        /*0052*/ 	.short	(.L_19 - .L_18)


	//   ....[0]....
.L_18:
        /*0054*/ 	.word	0x00002490


	//----- nvinfo : EIATTR_MAX_THREADS
	.align		4
.L_19:
        /*0058*/ 	.byte	0x04, 0x05
        /*005a*/ 	.short	(.L_21 - .L_20)
.L_20:
        /*005c*/ 	.word	0x00000380
        /*0060*/ 	.word	0x00000001
        /*0064*/ 	.word	0x00000001


	//----- nvinfo : EIATTR_CRS_STACK_SIZE
	.align		4
.L_21:
        /*0068*/ 	.byte	0x04, 0x1e
        /*006a*/ 	.short	(.L_23 - .L_22)
.L_22:
        /*006c*/ 	.word	0x00000000
.L_23:


//--------------------- .nv.rel.action            --------------------------
	.section	.nv.rel.action,"",@"SHT_CUDA_RELOCINFO"
	.align	8
	.sectionentsize	8
        /*0000*/ 	.byte	0x4b, 0x00, 0x00, 0x00, 0x00, 0x00, 0x00, 0x00, 0x00, 0x02, 0x02, 0x08, 0x10, 0x0a, 0x2f, 0x22
        /* <DEDUP_REMOVED lines=13> */


//--------------------- .nv.constant0.candidate2  --------------------------
	.section	.nv.constant0.candidate2,"a",@progbits
	.align	4
.nv.constant0.candidate2:
	.zero		376


//--------------------- .text.candidate2          --------------------------
	.section	.text.candidate2,"ax",@progbits
	.sectionflags	@"SHF_BARRIERS=1"
	.sectioninfo	@"SHI_REGISTERS=32"
	.align	128
        .global         candidate2
        .type           candidate2,@function
        .size           candidate2,(.L_x_25 - candidate2)
        .other          candidate2,@"STO_CUDA_ENTRY STV_DEFAULT"
candidate2:
.text.candidate2:
[----:B------:R-:W-:-:S02]  /*0000*/  MOV R1, c[0x0][0x28] ;  /* 0x00000a0000017a02 */ /* 0x000fc40000000f00 */
[----:B------:R-:W0:Y:S01]  /*0010*/  S2R R17, SR_CTAID.X ;  /* 0x0000000000117919 */ /* 0x000e220000002500 */
[----:B------:R-:W-:Y:S01]  /*0020*/  HFMA2.MMA R16, -RZ, RZ, 0, 0 ;  /* 0x00000000ff107435 */ /* 0x000fe200000001ff */
[----:B------:R-:W-:Y:S01]  /*0030*/  IMAD.MOV.U32 R8, RZ, RZ, RZ ;  /* 0x000000ffff087224 */ /* 0x000fe200078e00ff */
[----:B------:R-:W-:Y:S01]  /*0040*/  MOV R2, RZ ;  /* 0x000000ff00027202 */ /* 0x000fe20000000f00 */
[----:B------:R-:W1:Y:S01]  /*0050*/  S2R R9, SR_TID.X ;  /* 0x0000000000097919 */ /* 0x000e620000002100 */
[----:B------:R-:W-:Y:S01]  /*0060*/  ULDC.64 UR4, c[0x0][0x118] ;  /* 0x0000460000047ab9 */ /* 0x000fe20000000a00 */
[----:B------:R-:W-:Y:S05]  /*0070*/  BSSY B0, `(.L_x_0) ;  /* 0x0000026000007945 */ /* 0x000fea0003800000 */
[----:B0-----:R-:W-:Y:S01]  /*0080*/  IMAD.HI R25, R17, -0x6db6db6d, R16 ;  /* 0x9249249311197827 */ /* 0x001fe200078e0210 */
[----:B-1----:R-:W-:-:S03]  /*0090*/  SHF.R.S32.HI R0, RZ, 0x1, R9 ;  /* 0x00000001ff007819 */ /* 0x002fc60000011409 */
[----:B------:R-:W-:Y:S01]  /*00a0*/  IMAD.HI R6, R9, -0x7047dc11, R8 ;  /* 0x8fb823ef09067827 */ /* 0x000fe200078e0208 */
[----:B------:R-:W-:Y:S02]  /*00b0*/  SHF.R.U32.HI R4, RZ, 0x1f, R25 ;  /* 0x0000001fff047819 */ /* 0x000fe40000011619 */
[----:B------:R-:W-:Y:S02]  /*00c0*/  IADD3 R3, R0, 0x1c0, RZ ;  /* 0x000001c000037810 */ /* 0x000fe40007ffe0ff */
[----:B------:R-:W-:Y:S02]  /*00d0*/  SHF.R.U32.HI R7, RZ, 0x1f, R6 ;  /* 0x0000001fff077819 */ /* 0x000fe40000011606 */
[----:B------:R-:W-:Y:S01]  /*00e0*/  LEA.HI.SX32 R25, R25, R4, 0x1d ;  /* 0x0000000419197211 */ /* 0x000fe200078feaff */
[----:B------:R-:W-:Y:S01]  /*00f0*/  IMAD.HI R8, R3, -0x1a0c934f, R2 ;  /* 0xe5f36cb103087827 */ /* 0x000fe200078e0202 */
[----:B------:R-:W-:Y:S01]  /*0100*/  LEA.HI.SX32 R2, R6, R7, 0x1a ;  /* 0x0000000706027211 */ /* 0x000fe200078fd2ff */
[----:B------:R-:W-:Y:S01]  /*0110*/  HFMA2.MMA R4, -RZ, RZ, 0, 0 ;  /* 0x00000000ff047435 */ /* 0x000fe200000001ff */
[----:B------:R-:W-:Y:S01]  /*0120*/  IADD3 R5, R0, 0x146, RZ ;  /* 0x0000014600057810 */ /* 0x000fe20007ffe0ff */
[----:B------:R-:W-:Y:S01]  /*0130*/  IMAD R16, R25, -0xe, R17 ;  /* 0xfffffff219107824 */ /* 0x000fe200078e0211 */
[----:B------:R-:W-:-:S03]  /*0140*/  SHF.R.U32.HI R7, RZ, 0x1f, R8 ;  /* 0x0000001fff077819 */ /* 0x000fc60000011608 */
[----:B------:R-:W-:Y:S01]  /*0150*/  IMAD R6, R16, 0x8, R2 ;  /* 0x0000000810067824 */ /* 0x000fe200078e0202 */
[----:B------:R-:W-:-:S03]  /*0160*/  LEA.HI.SX32 R7, R8, R7, 0x17 ;  /* 0x0000000708077211 */ /* 0x000fc600078fbaff */
[----:B------:R-:W-:Y:S01]  /*0170*/  IMAD.HI R4, R5, -0x1a0c934f, R4 ;  /* 0xe5f36cb105047827 */ /* 0x000fe200078e0204 */
[----:B------:R-:W-:Y:S02]  /*0180*/  ISETP.GE.AND P0, PT, R6, 0x1, PT ;  /* 0x000000010600780c */ /* 0x000fe40003f06270 */
[----:B------:R-:W-:Y:S01]  /*0190*/  MOV R6, RZ ;  /* 0x000000ff00067202 */ /* 0x000fe20000000f00 */
[----:B------:R-:W-:Y:S01]  /*01a0*/  IMAD R7, R7, -0x23a, R3 ;  /* 0xfffffdc607077824 */ /* 0x000fe200078e0203 */
[----:B------:R-:W-:-:S03]  /*01b0*/  SHF.R.U32.HI R11, RZ, 0x1f, R4 ;  /* 0x0000001fff0b7819 */ /* 0x000fc60000011604 */
[----:B------:R-:W-:Y:S01]  /*01c0*/  IMAD.HI R13, R7, -0x7047dc11, R6 ;  /* 0x8fb823ef070d7827 */ /* 0x000fe200078e0206 */
[----:B------:R-:W-:Y:S01]  /*01d0*/  LEA.HI.SX32 R4, R4, R11, 0x17 ;  /* 0x0000000b04047211 */ /* 0x000fe200078fbaff */
[----:B------:R-:W-:-:S03]  /*01e0*/  HFMA2.MMA R6, -RZ, RZ, 0, 0 ;  /* 0x00000000ff067435 */ /* 0x000fc600000001ff */
[----:B------:R-:W-:Y:S01]  /*01f0*/  SHF.R.U32.HI R8, RZ, 0x1f, R13 ;  /* 0x0000001fff087819 */ /* 0x000fe2000001160d */
[----:B------:R-:W-:Y:S01]  /*0200*/  IMAD R5, R4, -0x23a, R5 ;  /* 0xfffffdc604057824 */ /* 0x000fe200078e0205 */
[----:B------:R-:W-:Y:S05]  /*0210*/  @!P0 BRA `(.L_x_1) ;  /* 0x000000b000008947 */ /* 0x000fea0003800000 */
[----:B------:R-:W-:-:S05]  /*0220*/  IMAD R3, R2, -0x72, R9 ;  /* 0xffffff8e02037824 */ /* 0x000fca00078e0209 */
[----:B------:R-:W-:-:S04]  /*0230*/  IADD3 R7, R3, -0x1, RZ ;  /* 0xffffffff03077810 */ /* 0x000fc80007ffe0ff */
[----:B------:R-:W-:-:S13]  /*0240*/  ISETP.GT.U32.AND P0, PT, R7, 0x6f, PT ;  /* 0x0000006f0700780c */ /* 0x000fda0003f04070 */
[----:B------:R-:W-:Y:S05]  /*0250*/  @P0 BRA `(.L_x_1) ;  /* 0x0000007000000947 */ /* 0x000fea0003800000 */
[----:B------:R-:W-:-:S05]  /*0260*/  IMAD R3, R16, 0x380, R3 ;  /* 0x0000038010037824 */ /* 0x000fca00078e0203 */
[----:B------:R-:W-:-:S05]  /*0270*/  IADD3 R6, R3, -0x71, RZ ;  /* 0xffffff8f03067810 */ /* 0x000fca0007ffe0ff */
[----:B------:R-:W-:Y:S02]  /*0280*/  IMAD R3, R25, 0x18800, R6 ;  /* 0x0001880019037824 */ /* 0x000fe400078e0206 */
[----:B------:R-:W-:Y:S02]  /*0290*/  IMAD.MOV.U32 R6, RZ, RZ, 0x4 ;  /* 0x00000004ff067424 */ /* 0x000fe400078e00ff */
[----:B------:R-:W-:-:S04]  /*02a0*/  IMAD R3, R2, 0x70, R3 ;  /* 0x0000007002037824 */ /* 0x000fc800078e0203 */
[----:B------:R-:W-:-:S05]  /*02b0*/  IMAD.WIDE R2, R3, R6, c[0x0][0x160] ;  /* 0x0000580003027625 */ /* 0x000fca00078e0206 */
[----:B------:R0:W5:Y:S02]  /*02c0*/  LDG.E.CONSTANT R6, [R2.64] ;  /* 0x0000000402067981 */ /* 0x000164000c1e9900 */
.L_x_1:
[----:B------:R-:W-:Y:S05]  /*02d0*/  BSYNC B0 ;  /* 0x0000000000007941 */ /* 0x000fea0003800000 */
.L_x_0:
[----:B------:R-:W-:Y:S01]  /*02e0*/  LEA.HI.SX32 R13, R13, R8, 0x1b ;  /* 0x000000080d0d7211 */ /* 0x000fe200078fdaff */
[----:B-----5:R1:W-:Y:S01]  /*02f0*/  STS [R9.X4], R6 ;  /* 0x0000000609007388 */ /* 0x0203e20000004800 */
[----:B0-----:R-:W-:Y:S01]  /*0300*/  LEA R2, R16, 0xffffffff, 0x3 ;  /* 0xffffffff10027811 */ /* 0x001fe200078e18ff */
[----:B------:R-:W-:Y:S01]  /*0310*/  IMAD.MOV.U32 R4, RZ, RZ, RZ ;  /* 0x000000ffff047224 */ /* 0x000fe200078e00ff */
[----:B------:R-:W-:Y:S01]  /*0320*/  IADD3 R7, R0, 0xcc, RZ ;  /* 0x000000cc00077810 */ /* 0x000fe20007ffe0ff */
[----:B------:R-:W-:Y:S01]  /*0330*/  BSSY B0, `(.L_x_2) ;  /* 0x0000022000007945 */ /* 0x000fe20003800000 */
[----:B------:R-:W-:Y:S01]  /*0340*/  IADD3 R3, R13, R2, RZ ;  /* 0x000000020d037210 */ /* 0x000fe20007ffe0ff */
[----:B------:R-:W-:Y:S01]  /*0350*/  IMAD.HI R4, R5, -0x7047dc11, R4 ;  /* 0x8fb823ef05047827 */ /* 0x000fe200078e0204 */
[----:B------:R-:W-:Y:S02]  /*0360*/  HFMA2.MMA R10, -RZ, RZ, 0, 0 ;  /* 0x00000000ff0a7435 */ /* 0x000fe400000001ff */
[----:B------:R-:W-:-:S02]  /*0370*/  ISETP.GT.U32.AND P0, PT, R3, 0x6f, PT ;  /* 0x0000006f0300780c */ /* 0x000fc40003f04070 */
[----:B-1----:R-:W-:Y:S02]  /*0380*/  MOV R6, RZ ;  /* 0x000000ff00067202 */ /* 0x002fe40000000f00 */
[----:B------:R-:W-:-:S03]  /*0390*/  SHF.R.U32.HI R3, RZ, 0x1f, R4 ;  /* 0x0000001fff037819 */ /* 0x000fc60000011604 */
[----:B------:R-:W-:Y:S01]  /*03a0*/  IMAD.HI R11, R7, -0x1a0c934f, R6 ;  /* 0xe5f36cb1070b7827 */ /* 0x000fe200078e0206 */
[----:B------:R-:W-:-:S04]  /*03b0*/  LEA.HI.SX32 R3, R4, R3, 0x1b ;  /* 0x0000000304037211 */ /* 0x000fc800078fdaff */
[----:B------:R-:W-:-:S04]  /*03c0*/  SHF.R.U32.HI R8, RZ, 0x1f, R11 ;  /* 0x0000001fff087819 */ /* 0x000fc8000001160b */
[----:B------:R-:W-:Y:S01]  /*03d0*/  LEA.HI.SX32 R11, R11, R8, 0x17 ;  /* 0x000000080b0b7211 */ /* 0x000fe200078fbaff */
[----:B------:R-:W-:Y:S05]  /*03e0*/  @P0 BRA `(.L_x_3) ;  /* 0x0000016000000947 */ /* 0x000fea0003800000 */
[----:B------:R-:W-:Y:S02]  /*03f0*/  IADD3 R5, R9, 0x62, RZ ;  /* 0x0000006209057810 */ /* 0x000fe40007ffe0ff */
[----:B------:R-:W-:-:S05]  /*0400*/  MOV R4, RZ ;  /* 0x000000ff00047202 */ /* 0x000fca0000000f00 */
[----:B------:R-:W-:-:S05]  /*0410*/  IMAD.HI R4, R5, -0x7047dc11, R4 ;  /* 0x8fb823ef05047827 */ /* 0x000fca00078e0204 */
[----:B------:R-:W-:-:S04]  /*0420*/  SHF.R.U32.HI R15, RZ, 0x1f, R4 ;  /* 0x0000001fff0f7819 */ /* 0x000fc80000011604 */
[----:B------:R-:W-:-:S05]  /*0430*/  LEA.HI.SX32 R15, R4, R15, 0x1a ;  /* 0x0000000f040f7211 */ /* 0x000fca00078fd2ff */
[----:B------:R-:W-:-:S05]  /*0440*/  IMAD R15, R15, -0x72, R5 ;  /* 0xffffff8e0f0f7824 */ /* 0x000fca00078e0205 */
[----:B------:R-:W-:-:S04]  /*0450*/  IADD3 R4, R15, -0x1, RZ ;  /* 0xffffffff0f047810 */ /* 0x000fc80007ffe0ff */
[----:B------:R-:W-:-:S13]  /*0460*/  ISETP.GT.U32.AND P0, PT, R4, 0x6f, PT ;  /* 0x0000006f0400780c */ /* 0x000fda0003f04070 */
[----:B------:R-:W-:Y:S05]  /*0470*/  @P0 BRA `(.L_x_3) ;  /* 0x000000d000000947 */ /* 0x000fea0003800000 */
[----:B------:R-:W-:Y:S01]  /*0480*/  IADD3 R5, R9, 0x380, RZ ;  /* 0x0000038009057810 */ /* 0x000fe20007ffe0ff */
[----:B------:R-:W-:Y:S02]  /*0490*/  IMAD.MOV.U32 R4, RZ, RZ, RZ ;  /* 0x000000ffff047224 */ /* 0x000fe400078e00ff */
[----:B------:R-:W-:Y:S02]  /*04a0*/  IMAD R8, R25, 0x70, R16 ;  /* 0x0000007019087824 */ /* 0x000fe400078e0210 */
[----:B------:R-:W-:-:S04]  /*04b0*/  IMAD.HI R4, R5, -0x1a0c934f, R4 ;  /* 0xe5f36cb105047827 */ /* 0x000fc800078e0204 */
[----:B------:R-:W-:Y:S01]  /*04c0*/  IMAD R8, R8, 0x380, RZ ;  /* 0x0000038008087824 */ /* 0x000fe200078e02ff */
[----:B------:R-:W-:-:S04]  /*04d0*/  SHF.R.U32.HI R5, RZ, 0x1f, R4 ;  /* 0x0000001fff057819 */ /* 0x000fc80000011604 */
[----:B------:R-:W-:Y:S02]  /*04e0*/  IADD3 R8, R8, -0x71, R15 ;  /* 0xffffff8f08087810 */ /* 0x000fe40007ffe00f */
[----:B------:R-:W-:-:S05]  /*04f0*/  LEA.HI.SX32 R5, R4, R5, 0x16 ;  /* 0x0000000504057211 */ /* 0x000fca00078fb2ff */
[----:B------:R-:W-:Y:S01]  /*0500*/  IMAD R8, R5, 0x3100, R8 ;  /* 0x0000310005087824 */ /* 0x000fe200078e0208 */
[----:B------:R-:W-:-:S03]  /*0510*/  MOV R5, 0x4 ;  /* 0x0000000400057802 */ /* 0x000fc60000000f00 */
[----:B------:R-:W-:-:S04]  /*0520*/  IMAD R4, R13, 0x70, R8 ;  /* 0x000000700d047824 */ /* 0x000fc800078e0208 */
[----:B------:R-:W-:-:S05]  /*0530*/  IMAD.WIDE R4, R4, R5, c[0x0][0x160] ;  /* 0x0000580004047625 */ /* 0x000fca00078e0205 */
[----:B------:R0:W5:Y:S02]  /*0540*/  LDG.E.CONSTANT R10, [R4.64] ;  /* 0x00000004040a7981 */ /* 0x000164000c1e9900 */
.L_x_3:
[----:B------:R-:W-:Y:S05]  /*0550*/  BSYNC B0 ;  /* 0x0000000000007941 */ /* 0x000fea0003800000 */
.L_x_2:
[----:B-----5:R1:W-:Y:S01]  /*0560*/  STS [R9.X4+0xe00], R10 ;  /* 0x000e000a09007388 */ /* 0x0203e20000004800 */
[----:B------:R-:W-:Y:S01]  /*0570*/  IADD3 R6, R2, R3, RZ ;  /* 0x0000000302067210 */ /* 0x000fe20007ffe0ff */
[----:B0-----:R-:W-:Y:S01]  /*0580*/  IMAD.MOV.U32 R4, RZ, RZ, RZ ;  /* 0x000000ffff047224 */ /* 0x001fe200078e00ff */
[----:B------:R-:W-:Y:S01]  /*0590*/  IADD3 R5, R0, 0x52, RZ ;  /* 0x0000005200057810 */ /* 0x000fe20007ffe0ff */
[----:B------:R-:W-:Y:S01]  /*05a0*/  IMAD R7, R11, -0x23a, R7 ;  /* 0xfffffdc60b077824 */ /* 0x000fe200078e0207 */
[----:B------:R-:W-:Y:S01]  /*05b0*/  ISETP.GT.U32.AND P0, PT, R6, 0x6f, PT ;  /* 0x0000006f0600780c */ /* 0x000fe20003f04070 */
[----:B------:R-:W-:Y:S01]  /*05c0*/  HFMA2.MMA R6, -RZ, RZ, 0, 0 ;  /* 0x00000000ff067435 */ /* 0x000fe200000001ff */
[----:B------:R-:W-:Y:S01]  /*05d0*/  BSSY B0, `(.L_x_4) ;  /* 0x000001e000007945 */ /* 0x000fe20003800000 */
[----:B------:R-:W-:Y:S01]  /*05e0*/  IMAD.HI R11, R5, -0x1a0c934f, R4 ;  /* 0xe5f36cb1050b7827 */ /* 0x000fe200078e0204 */
[----:B------:R-:W-:-:S07]  /*05f0*/  MOV R12, RZ ;  /* 0x000000ff000c7202 */ /* 0x000fce0000000f00 */
[----:B------:R-:W-:Y:S01]  /*0600*/  IMAD.HI R8, R7, -0x7047dc11, R6 ;  /* 0x8fb823ef07087827 */ /* 0x000fe200078e0206 */
[----:B------:R-:W-:-:S04]  /*0610*/  SHF.R.U32.HI R6, RZ, 0x1f, R11 ;  /* 0x0000001fff067819 */ /* 0x000fc8000001160b */
[----:B------:R-:W-:Y:S02]  /*0620*/  LEA.HI.SX32 R11, R11, R6, 0x17 ;  /* 0x000000060b0b7211 */ /* 0x000fe400078fbaff */
[----:B------:R-:W-:Y:S01]  /*0630*/  SHF.R.U32.HI R13, RZ, 0x1f, R8 ;  /* 0x0000001fff0d7819 */ /* 0x000fe20000011608 */
[----:B------:R-:W-:Y:S05]  /*0640*/  @P0 BRA `(.L_x_5) ;  /* 0x0000016000000947 */ /* 0x000fea0003800000 */
[----:B-1----:R-:W-:Y:S01]  /*0650*/  IADD3 R7, R9, 0x52, RZ ;  /* 0x0000005209077810 */ /* 0x002fe20007ffe0ff */
[----:B------:R-:W-:-:S04]  /*0660*/  IMAD.MOV.U32 R6, RZ, RZ, RZ ;  /* 0x000000ffff067224 */ /* 0x000fc800078e00ff */
[----:B------:R-:W-:-:S05]  /*0670*/  IMAD.HI R6, R7, -0x7047dc11, R6 ;  /* 0x8fb823ef07067827 */ /* 0x000fca00078e0206 */
[----:B------:R-:W-:-:S04]  /*0680*/  SHF.R.U32.HI R15, RZ, 0x1f, R6 ;  /* 0x0000001fff0f7819 */ /* 0x000fc80000011606 */
[----:B------:R-:W-:-:S05]  /*0690*/  LEA.HI.SX32 R15, R6, R15, 0x1a ;  /* 0x0000000f060f7211 */ /* 0x000fca00078fd2ff */
[----:B------:R-:W-:-:S05]  /*06a0*/  IMAD R15, R15, -0x72, R7 ;  /* 0xffffff8e0f0f7824 */ /* 0x000fca00078e0207 */
[----:B------:R-:W-:-:S04]  /*06b0*/  IADD3 R6, R15, -0x1, RZ ;  /* 0xffffffff0f067810 */ /* 0x000fc80007ffe0ff */
[----:B------:R-:W-:-:S13]  /*06c0*/  ISETP.GT.U32.AND P0, PT, R6, 0x6f, PT ;  /* 0x0000006f0600780c */ /* 0x000fda0003f04070 */
[----:B------:R-:W-:Y:S05]  /*06d0*/  @P0 BRA `(.L_x_5) ;  /* 0x000000d000000947 */ /* 0x000fea0003800000 */
[----:B------:R-:W-:Y:S01]  /*06e0*/  HFMA2.MMA R6, -RZ, RZ, 0, 0 ;  /* 0x00000000ff067435 */ /* 0x000fe200000001ff */
[----:B------:R-:W-:Y:S01]  /*06f0*/  IADD3 R7, R9, 0x700, RZ ;  /* 0x0000070009077810 */ /* 0x000fe20007ffe0ff */
[----:B------:R-:W-:-:S04]  /*0700*/  IMAD R10, R25, 0x70, R16 ;  /* 0x00000070190a7824 */ /* 0x000fc800078e0210 */
[----:B------:R-:W-:-:S04]  /*0710*/  IMAD R10, R10, 0x380, RZ ;  /* 0x000003800a0a7824 */ /* 0x000fc800078e02ff */
[----:B------:R-:W-:Y:S01]  /*0720*/  IMAD.HI R6, R7, -0x1a0c934f, R6 ;  /* 0xe5f36cb107067827 */ /* 0x000fe200078e0206 */
[----:B------:R-:W-:-:S04]  /*0730*/  IADD3 R10, R10, -0x71, R15 ;  /* 0xffffff8f0a0a7810 */ /* 0x000fc80007ffe00f */
[----:B------:R-:W-:-:S04]  /*0740*/  SHF.R.U32.HI R7, RZ, 0x1f, R6 ;  /* 0x0000001fff077819 */ /* 0x000fc80000011606 */
[----:B------:R-:W-:-:S05]  /*0750*/  LEA.HI.SX32 R7, R6, R7, 0x16 ;  /* 0x0000000706077211 */ /* 0x000fca00078fb2ff */
[----:B------:R-:W-:Y:S01]  /*0760*/  IMAD R10, R7, 0x3100, R10 ;  /* 0x00003100070a7824 */ /* 0x000fe200078e020a */
[----:B------:R-:W-:-:S03]  /*0770*/  MOV R7, 0x4 ;  /* 0x0000000400077802 */ /* 0x000fc60000000f00 */
[----:B------:R-:W-:-:S04]  /*0780*/  IMAD R6, R3, 0x70, R10 ;  /* 0x0000007003067824 */ /* 0x000fc800078e020a */
[----:B------:R-:W-:-:S05]  /*0790*/  IMAD.WIDE R6, R6, R7, c[0x0][0x160] ;  /* 0x0000580006067625 */ /* 0x000fca00078e0207 */
[----:B------:R0:W5:Y:S02]  /*07a0*/  LDG.E.CONSTANT R12, [R6.64] ;  /* 0x00000004060c7981 */ /* 0x000164000c1e9900 */
.L_x_5:
[----:B-1----:R-:W-:Y:S05]  /*07b0*/  BSYNC B0 ;  /* 0x0000000000007941 */ /* 0x002fea0003800000 */
.L_x_4:
[----:B------:R-:W-:Y:S01]  /*07c0*/  LEA.HI.SX32 R3, R8, R13, 0x1b ;  /* 0x0000000d08037211 */ /* 0x000fe200078fdaff */
[----:B0-----:R-:W-:Y:S01]  /*07d0*/  HFMA2.MMA R6, -RZ, RZ, 0, 0 ;  /* 0x00000000ff067435 */ /* 0x001fe200000001ff */
[----:B------:R-:W-:Y:S01]  /*07e0*/  IMAD R7, R11, -0x23a, R5 ;  /* 0xfffffdc60b077824 */ /* 0x000fe200078e0205 */
[----:B------:R-:W-:Y:S01]  /*07f0*/  IADD3 R5, R0, 0x212, RZ ;  /* 0x0000021200057810 */ /* 0x000fe20007ffe0ff */
[----:B------:R-:W-:Y:S01]  /*0800*/  BSSY B0, `(.L_x_6) ;  /* 0x0000020000007945 */ /* 0x000fe20003800000 */
[----:B------:R-:W-:Y:S01]  /*0810*/  IMAD.IADD R4, R2, 0x1, R3 ;  /* 0x0000000102047824 */ /* 0x000fe200078e0203 */
[----:B-----5:R0:W-:Y:S04]  /*0820*/  STS [R9.X4+0x1c00], R12 ;  /* 0x001c000c09007388 */ /* 0x0201e80000004800 */
[----:B------:R-:W-:Y:S01]  /*0830*/  ISETP.GT.U32.AND P0, PT, R4, 0x6f, PT ;  /* 0x0000006f0400780c */ /* 0x000fe20003f04070 */
[----:B------:R-:W-:Y:S01]  /*0840*/  IMAD.HI R11, R7, -0x7047dc11, R6 ;  /* 0x8fb823ef070b7827 */ /* 0x000fe200078e0206 */
[----:B------:R-:W-:-:S04]  /*0850*/  MOV R4, RZ ;  /* 0x000000ff00047202 */ /* 0x000fc80000000f00 */
[----:B------:R-:W-:Y:S01]  /*0860*/  SHF.R.U32.HI R10, RZ, 0x1f, R11 ;  /* 0x0000001fff0a7819 */ /* 0x000fe2000001160b */
[----:B------:R-:W-:-:S04]  /*0870*/  IMAD.HI R8, R5, -0x1a0c934f, R4 ;  /* 0xe5f36cb105087827 */ /* 0x000fc800078e0204 */
[----:B0-----:R-:W-:Y:S02]  /*0880*/  IMAD.MOV.U32 R12, RZ, RZ, RZ ;  /* 0x000000ffff0c7224 */ /* 0x001fe400078e00ff */
        /* <DEDUP_REMOVED lines=18> */
[----:B------:R-:W-:Y:S02]  /*09b0*/  IMAD R12, R7, 0x3100, R12 ;  /* 0x00003100070c7824 */ /* 0x000fe400078e020c */
[----:B------:R-:W-:Y:S02]  /*09c0*/  IMAD.MOV.U32 R7, RZ, RZ, 0x4 ;  /* 0x00000004ff077424 */ /* 0x000fe400078e00ff */
[----:B------:R-:W-:-:S04]  /*09d0*/  IMAD R6, R3, 0x70, R12 ;  /* 0x0000007003067824 */ /* 0x000fc800078e020c */
[----:B------:R-:W-:-:S05]  /*09e0*/  IMAD.WIDE R6, R6, R7, c[0x0][0x160] ;  /* 0x0000580006067625 */ /* 0x000fca00078e0207 */
[----:B------:R0:W5:Y:S02]  /*09f0*/  LDG.E.CONSTANT R12, [R6.64] ;  /* 0x00000004060c7981 */ /* 0x000164000c1e9900 */
.L_x_7:
[----:B------:R-:W-:Y:S05]  /*0a00*/  BSYNC B0 ;  /* 0x0000000000007941 */ /* 0x000fea0003800000 */
.L_x_6:
[----:B------:R-:W-:Y:S01]  /*0a10*/  SHF.R.U32.HI R3, RZ, 0x1f, R8 ;  /* 0x0000001fff037819 */ /* 0x000fe20000011608 */
[----:B-----5:R1:W-:Y:S01]  /*0a20*/  STS [R9.X4+0x2a00], R12 ;  /* 0x002a000c09007388 */ /* 0x0203e20000004800 */
[----:B------:R-:W-:Y:S01]  /*0a30*/  LEA.HI.SX32 R11, R11, R10, 0x1b ;  /* 0x0000000a0b0b7211 */ /* 0x000fe200078fdaff */
[----:B------:R-:W-:Y:S01]  /*0a40*/  BSSY B0, `(.L_x_8) ;  /* 0x0000022000007945 */ /* 0x000fe20003800000 */
[----:B------:R-:W-:Y:S01]  /*0a50*/  LEA.HI.SX32 R4, R8, R3, 0x17 ;  /* 0x0000000308047211 */ /* 0x000fe200078fbaff */
[----:B------:R-:W-:Y:S01]  /*0a60*/  HFMA2.MMA R10, -RZ, RZ, 0, 0 ;  /* 0x00000000ff0a7435 */ /* 0x000fe200000001ff */
[----:B------:R-:W-:Y:S02]  /*0a70*/  LEA R3, R16, R11, 0x3 ;  /* 0x0000000b10037211 */ /* 0x000fe400078e18ff */
[----:B0-----:R-:W-:Y:S01]  /*0a80*/  IADD3 R7, R0, 0x198, RZ ;  /* 0x0000019800077810 */ /* 0x001fe20007ffe0ff */
[----:B------:R-:W-:Y:S01]  /*0a90*/  IMAD R5, R4, -0x23a, R5 ;  /* 0xfffffdc604057824 */ /* 0x000fe200078e0205 */
[----:B------:R-:W-:Y:S01]  /*0aa0*/  ISETP.GT.AND P0, PT, R3, 0x70, PT ;  /* 0x000000700300780c */ /* 0x000fe20003f04270 */
[----:B------:R-:W-:Y:S01]  /*0ab0*/  IMAD.MOV.U32 R4, RZ, RZ, RZ ;  /* 0x000000ffff047224 */ /* 0x000fe200078e00ff */
[----:B------:R-:W-:-:S03]  /*0ac0*/  MOV R6, RZ ;  /* 0x000000ff00067202 */ /* 0x000fc60000000f00 */
[----:B------:R-:W-:-:S04]  /*0ad0*/  IMAD.HI R4, R5, -0x7047dc11, R4 ;  /* 0x8fb823ef05047827 */ /* 0x000fc800078e0204 */
[----:B------:R-:W-:-:S04]  /*0ae0*/  IMAD.HI R3, R7, -0x1a0c934f, R6 ;  /* 0xe5f36cb107037827 */ /* 0x000fc800078e0206 */
[----:B------:R-:W-:Y:S05]  /*0af0*/  @P0 BRA `(.L_x_9) ;  /* 0x0000016000000947 */ /* 0x000fea0003800000 */
[----:B-1----:R-:W-:Y:S02]  /*0b00*/  IADD3 R13, R9, 0x32, RZ ;  /* 0x00000032090d7810 */ /* 0x002fe40007ffe0ff */
        /* <DEDUP_REMOVED lines=9> */
[----:B------:R-:W-:Y:S01]  /*0ba0*/  IMAD.MOV.U32 R12, RZ, RZ, RZ ;  /* 0x000000ffff0c7224 */ /* 0x000fe200078e00ff */
[----:B------:R-:W-:Y:S01]  /*0bb0*/  MOV R10, 0x4 ;  /* 0x00000004000a7802 */ /* 0x000fe20000000f00 */
[----:B------:R-:W-:Y:S02]  /*0bc0*/  IMAD R8, R25, 0x70, R16 ;  /* 0x0000007019087824 */ /* 0x000fe400078e0210 */
[----:B------:R-:W-:-:S04]  /*0bd0*/  IMAD.HI R12, R13, -0x1a0c934f, R12 ;  /* 0xe5f36cb10d0c7827 */ /* 0x000fc800078e020c */
[----:B------:R-:W-:Y:S01]  /*0be0*/  IMAD R8, R8, 0x380, RZ ;  /* 0x0000038008087824 */ /* 0x000fe200078e02ff */
[----:B------:R-:W-:-:S04]  /*0bf0*/  SHF.R.U32.HI R13, RZ, 0x1f, R12 ;  /* 0x0000001fff0d7819 */ /* 0x000fc8000001160c */
[----:B------:R-:W-:Y:S02]  /*0c00*/  IADD3 R8, R8, -0x71, R5 ;  /* 0xffffff8f08087810 */ /* 0x000fe40007ffe005 */
[----:B------:R-:W-:-:S05]  /*0c10*/  LEA.HI.SX32 R13, R12, R13, 0x16 ;  /* 0x0000000d0c0d7211 */ /* 0x000fca00078fb2ff */
[----:B------:R-:W-:-:S04]  /*0c20*/  IMAD R8, R13, 0x3100, R8 ;  /* 0x000031000d087824 */ /* 0x000fc800078e0208 */
[----:B------:R-:W-:-:S04]  /*0c30*/  IMAD R11, R11, 0x70, R8 ;  /* 0x000000700b0b7824 */ /* 0x000fc800078e0208 */
[----:B------:R-:W-:-:S06]  /*0c40*/  IMAD.WIDE R10, R11, R10, c[0x0][0x160] ;  /* 0x000058000b0a7625 */ /* 0x000fcc00078e020a */
[----:B------:R0:W5:Y:S02]  /*0c50*/  LDG.E.CONSTANT R10, [R10.64] ;  /* 0x000000040a0a7981 */ /* 0x000164000c1e9900 */
.L_x_9:
[----:B-1----:R-:W-:Y:S05]  /*0c60*/  BSYNC B0 ;  /* 0x0000000000007941 */ /* 0x002fea0003800000 */
.L_x_8:
[----:B0-----:R-:W-:Y:S01]  /*0c70*/  SHF.R.U32.HI R11, RZ, 0x1f, R4 ;  /* 0x0000001fff0b7819 */ /* 0x001fe20000011604 */
[----:B-----5:R0:W-:Y:S01]  /*0c80*/  STS [R9.X4+0x3800], R10 ;  /* 0x0038000a09007388 */ /* 0x0201e20000004800 */
[----:B------:R-:W-:Y:S01]  /*0c90*/  SHF.R.U32.HI R6, RZ, 0x1f, R3 ;  /* 0x0000001fff067819 */ /* 0x000fe20000011603 */
[----:B------:R-:W-:Y:S01]  /*0ca0*/  BSSY B0, `(.L_x_10) ;  /* 0x0000025000007945 */ /* 0x000fe20003800000 */
[----:B------:R-:W-:Y:S01]  /*0cb0*/  LEA.HI.SX32 R11, R4, R11, 0x1b ;  /* 0x0000000b040b7211 */ /* 0x000fe200078fdaff */
[----:B------:R-:W-:Y:S01]  /*0cc0*/  HFMA2.MMA R4, -RZ, RZ, 0, 0 ;  /* 0x00000000ff047435 */ /* 0x000fe200000001ff */
[----:B------:R-:W-:Y:S02]  /*0cd0*/  LEA.HI.SX32 R6, R3, R6, 0x17 ;  /* 0x0000000603067211 */ /* 0x000fe400078fbaff */
[----:B------:R-:W-:Y:S01]  /*0ce0*/  IADD3 R5, R0, 0x11e, RZ ;  /* 0x0000011e00057810 */ /* 0x000fe20007ffe0ff */
[----:B------:R-:W-:Y:S02]  /*0cf0*/  IMAD.IADD R3, R2, 0x1, R11 ;  /* 0x0000000102037824 */ /* 0x000fe400078e020b */
[----:B------:R-:W-:Y:S01]  /*0d00*/  IMAD R7, R6, -0x23a, R7 ;  /* 0xfffffdc606077824 */ /* 0x000fe200078e0207 */
[----:B------:R-:W-:-:S02]  /*0d10*/  MOV R6, RZ ;  /* 0x000000ff00067202 */ /* 0x000fc40000000f00 */
[----:B------:R-:W-:Y:S01]  /*0d20*/  ISETP.GT.U32.AND P0, PT, R3, 0x6f, PT ;  /* 0x0000006f0300780c */ /* 0x000fe20003f04070 */
[----:B------:R-:W-:-:S04]  /*0d30*/  IMAD.HI R8, R5, -0x1a0c934f, R4 ;  /* 0xe5f36cb105087827 */ /* 0x000fc800078e0204 */
[----:B------:R-:W-:Y:S01]  /*0d40*/  IMAD.HI R6, R7, -0x7047dc11, R6 ;  /* 0x8fb823ef07067827 */ /* 0x000fe200078e0206 */
[----:B------:R-:W-:-:S04]  /*0d50*/  SHF.R.U32.HI R3, RZ, 0x1f, R8 ;  /* 0x0000001fff037819 */ /* 0x000fc80000011608 */
[----:B------:R-:W-:Y:S01]  /*0d60*/  LEA.HI.SX32 R3, R8, R3, 0x17 ;  /* 0x0000000308037211 */ /* 0x000fe200078fbaff */
[----:B------:R-:W-:Y:S02]  /*0d70*/  HFMA2.MMA R8, -RZ, RZ, 0, 0 ;  /* 0x00000000ff087435 */ /* 0x000fe400000001ff */
[----:B------:R-:W-:Y:S05]  /*0d80*/  @P0 BRA `(.L_x_11) ;  /* 0x0000016000000947 */ /* 0x000fea0003800000 */
[----:B0-----:R-:W-:Y:S01]  /*0d90*/  IADD3 R13, R9, 0x22, RZ ;  /* 0x00000022090d7810 */ /* 0x001fe20007ffe0ff */
        /* <DEDUP_REMOVED lines=9> */
[----:B------:R-:W-:Y:S01]  /*0e30*/  IMAD R8, R25, 0x70, R16 ;  /* 0x0000007019087824 */ /* 0x000fe200078e0210 */
[----:B------:R-:W-:Y:S01]  /*0e40*/  MOV R12, RZ ;  /* 0x000000ff000c7202 */ /* 0x000fe20000000f00 */
[----:B------:R-:W-:Y:S02]  /*0e50*/  HFMA2.MMA R10, -RZ, RZ, 0, 2.384185791015625e-07 ;  /* 0x00000004ff0a7435 */ /* 0x000fe400000001ff */
[----:B------:R-:W-:Y:S02]  /*0e60*/  IMAD R8, R8, 0x380, RZ ;  /* 0x0000038008087824 */ /* 0x000fe400078e02ff */
[----:B------:R-:W-:-:S03]  /*0e70*/  IMAD.HI R12, R13, -0x1a0c934f, R12 ;  /* 0xe5f36cb10d0c7827 */ /* 0x000fc600078e020c */
[----:B------:R-:W-:Y:S02]  /*0e80*/  IADD3 R8, R8, -0x71, R7 ;  /* 0xffffff8f08087810 */ /* 0x000fe40007ffe007 */
[----:B------:R-:W-:-:S04]  /*0e90*/  SHF.R.U32.HI R13, RZ, 0x1f, R12 ;  /* 0x0000001fff0d7819 */ /* 0x000fc8000001160c */
[----:B------:R-:W-:-:S05]  /*0ea0*/  LEA.HI.SX32 R13, R12, R13, 0x16 ;  /* 0x0000000d0c0d7211 */ /* 0x000fca00078fb2ff */
[----:B------:R-:W-:-:S04]  /*0eb0*/  IMAD R8, R13, 0x3100, R8 ;  /* 0x000031000d087824 */ /* 0x000fc800078e0208 */
[----:B------:R-:W-:-:S04]  /*0ec0*/  IMAD R11, R11, 0x70, R8 ;  /* 0x000000700b0b7824 */ /* 0x000fc800078e0208 */
[----:B------:R-:W-:-:S05]  /*0ed0*/  IMAD.WIDE R10, R11, R10, c[0x0][0x160] ;  /* 0x000058000b0a7625 */ /* 0x000fca00078e020a */
[----:B------:R0:W5:Y:S02]  /*0ee0*/  LDG.E.CONSTANT R8, [R10.64] ;  /* 0x000000040a087981 */ /* 0x000164000c1e9900 */
.L_x_11:
[----:B0-----:R-:W-:Y:S05]  /*0ef0*/  BSYNC B0 ;  /* 0x0000000000007941 */ /* 0x001fea0003800000 */
.L_x_10:
[----:B------:R-:W-:Y:S01]  /*0f00*/  SHF.R.U32.HI R13, RZ, 0x1f, R6 ;  /* 0x0000001fff0d7819 */ /* 0x000fe20000011606 */
[----:B------:R-:W-:Y:S01]  /*0f10*/  IMAD R11, R3, -0x23a, R5 ;  /* 0xfffffdc6030b7824 */ /* 0x000fe200078e0205 */
[----:B-----5:R0:W-:Y:S01]  /*0f20*/  STS [R9.X4+0x4600], R8 ;  /* 0x0046000809007388 */ /* 0x0201e20000004800 */
[----:B------:R-:W-:Y:S01]  /*0f30*/  MOV R10, RZ ;  /* 0x000000ff000a7202 */ /* 0x000fe20000000f00 */
[----:B------:R-:W-:Y:S01]  /*0f40*/  BSSY B0, `(.L_x_12) ;  /* 0x0000024000007945 */ /* 0x000fe20003800000 */
[----:B------:R-:W-:Y:S01]  /*0f50*/  LEA.HI.SX32 R5, R6, R13, 0x1b ;  /* 0x0000000d06057211 */ /* 0x000fe200078fdaff */
[----:B------:R-:W-:Y:S01]  /*0f60*/  IMAD.MOV.U32 R6, RZ, RZ, RZ ;  /* 0x000000ffff067224 */ /* 0x000fe200078e00ff */
[----:B------:R-:W-:Y:S01]  /*0f70*/  IADD3 R7, R0, 0xa4, RZ ;  /* 0x000000a400077810 */ /* 0x000fe20007ffe0ff */
[----:B------:R-:W-:Y:S01]  /*0f80*/  IMAD.HI R10, R11, -0x7047dc11, R10 ;  /* 0x8fb823ef0b0a7827 */ /* 0x000fe200078e020a */
[----:B------:R-:W-:-:S03]  /*0f90*/  IADD3 R3, R2, R5, RZ ;  /* 0x0000000502037210 */ /* 0x000fc60007ffe0ff */
[----:B------:R-:W-:Y:S01]  /*0fa0*/  IMAD.HI R4, R7, -0x1a0c934f, R6 ;  /* 0xe5f36cb107047827 */ /* 0x000fe200078e0206 */
[----:B------:R-:W-:Y:S02]  /*0fb0*/  ISETP.GT.U32.AND P0, PT, R3, 0x6f, PT ;  /* 0x0000006f0300780c */ /* 0x000fe40003f04070 */
[----:B------:R-:W-:Y:S02]  /*0fc0*/  SHF.R.U32.HI R3, RZ, 0x1f, R10 ;  /* 0x0000001fff037819 */ /* 0x000fe4000001160a */
[----:B------:R-:W-:Y:S02]  /*0fd0*/  SHF.R.U32.HI R11, RZ, 0x1f, R4 ;  /* 0x0000001fff0b7819 */ /* 0x000fe40000011604 */
[----:B------:R-:W-:Y:S01]  /*0fe0*/  LEA.HI.SX32 R3, R10, R3, 0x1b ;  /* 0x000000030a037211 */ /* 0x000fe200078fdaff */
[----:B------:R-:W-:Y:S01]  /*0ff0*/  IMAD.MOV.U32 R10, RZ, RZ, RZ ;  /* 0x000000ffff0a7224 */ /* 0x000fe200078e00ff */
[----:B------:R-:W-:-:S05]  /*1000*/  LEA.HI.SX32 R11, R4, R11, 0x17 ;  /* 0x0000000b040b7211 */ /* 0x000fca00078fbaff */
[----:B------:R-:W-:Y:S05]  /*1010*/  @P0 BRA `(.L_x_13) ;  /* 0x0000016000000947 */ /* 0x000fea0003800000 */
[----:B0-----:R-:W-:Y:S01]  /*1020*/  HFMA2.MMA R12, -RZ, RZ, 0, 0 ;  /* 0x00000000ff0c7435 */ /* 0x001fe200000001ff */
[----:B------:R-:W-:-:S09]  /*1030*/  IADD3 R13, R9, 0x12, RZ ;  /* 0x00000012090d7810 */ /* 0x000fd20007ffe0ff */
        /* <DEDUP_REMOVED lines=9> */
[----:B------:R-:W-:-:S03]  /*10d0*/  MOV R12, RZ ;  /* 0x000000ff000c7202 */ /* 0x000fc60000000f00 */
[----:B------:R-:W-:Y:S02]  /*10e0*/  IMAD R4, R4, 0x380, RZ ;  /* 0x0000038004047824 */ /* 0x000fe400078e02ff */
[----:B------:R-:W-:-:S03]  /*10f0*/  IMAD.HI R12, R13, -0x1a0c934f, R12 ;  /* 0xe5f36cb10d0c7827 */ /* 0x000fc600078e020c */
[----:B------:R-:W-:Y:S02]  /*1100*/  IADD3 R4, R4, -0x71, R15 ;  /* 0xffffff8f04047810 */ /* 0x000fe40007ffe00f */
[----:B------:R-:W-:-:S04]  /*1110*/  SHF.R.U32.HI R13, RZ, 0x1f, R12 ;  /* 0x0000001fff0d7819 */ /* 0x000fc8000001160c */
[----:B------:R-:W-:-:S05]  /*1120*/  LEA.HI.SX32 R13, R12, R13, 0x16 ;  /* 0x0000000d0c0d7211 */ /* 0x000fca00078fb2ff */
[----:B------:R-:W-:Y:S02]  /*1130*/  IMAD R4, R13, 0x3100, R4 ;  /* 0x000031000d047824 */ /* 0x000fe400078e0204 */
[----:B------:R-:W-:Y:S02]  /*1140*/  IMAD.MOV.U32 R13, RZ, RZ, 0x4 ;  /* 0x00000004ff0d7424 */ /* 0x000fe400078e00ff */
[----:B------:R-:W-:-:S04]  /*1150*/  IMAD R4, R5, 0x70, R4 ;  /* 0x0000007005047824 */ /* 0x000fc800078e0204 */
[----:B------:R-:W-:-:S05]  /*1160*/  IMAD.WIDE R4, R4, R13, c[0x0][0x160] ;  /* 0x0000580004047625 */ /* 0x000fca00078e020d */
[----:B------:R0:W5:Y:S02]  /*1170*/  LDG.E.CONSTANT R10, [R4.64] ;  /* 0x00000004040a7981 */ /* 0x000164000c1e9900 */
.L_x_13:
[----:B0-----:R-:W-:Y:S05]  /*1180*/  BSYNC B0 ;  /* 0x0000000000007941 */ /* 0x001fea0003800000 */
.L_x_12:
[----:B------:R-:W-:Y:S01]  /*1190*/  IADD3 R6, R2, R3, RZ ;  /* 0x0000000302067210 */ /* 0x000fe20007ffe0ff */
[----:B------:R-:W-:Y:S01]  /*11a0*/  IMAD R7, R11, -0x23a, R7 ;  /* 0xfffffdc60b077824 */ /* 0x000fe200078e0207 */
[----:B------:R-:W-:Y:S01]  /*11b0*/  IADD3 R5, R0, 0x2a, RZ ;  /* 0x0000002a00057810 */ /* 0x000fe20007ffe0ff */
[----:B-----5:R0:W-:Y:S01]  /*11c0*/  STS [R9.X4+0x5400], R10 ;  /* 0x0054000a09007388 */ /* 0x0201e20000004800 */
[----:B------:R-:W-:Y:S01]  /*11d0*/  ISETP.GT.U32.AND P0, PT, R6, 0x6f, PT ;  /* 0x0000006f0600780c */ /* 0x000fe20003f04070 */
[----:B------:R-:W-:Y:S01]  /*11e0*/  IMAD.MOV.U32 R6, RZ, RZ, RZ ;  /* 0x000000ffff067224 */ /* 0x000fe200078e00ff */
[----:B------:R-:W-:Y:S01]  /*11f0*/  MOV R4, RZ ;  /* 0x000000ff00047202 */ /* 0x000fe20000000f00 */
[----:B------:R-:W-:Y:S02]  /*1200*/  BSSY B0, `(.L_x_14) ;  /* 0x000001e000007945 */ /* 0x000fe40003800000 */
[----:B------:R-:W-:-:S04]  /*1210*/  IMAD.HI R8, R7, -0x7047dc11, R6 ;  /* 0x8fb823ef07087827 */ /* 0x000fc800078e0206 */
[----:B------:R-:W-:Y:S01]  /*1220*/  IMAD.HI R11, R5, -0x1a0c934f, R4 ;  /* 0xe5f36cb1050b7827 */ /* 0x000fe200078e0204 */
[----:B0-----:R-:W-:Y:S01]  /*1230*/  HFMA2.MMA R10, -RZ, RZ, 0, 0 ;  /* 0x00000000ff0a7435 */ /* 0x001fe200000001ff */
[----:B------:R-:W-:-:S03]  /*1240*/  SHF.R.U32.HI R13, RZ, 0x1f, R8 ;  /* 0x0000001fff0d7819 */ /* 0x000fc60000011608 */
        /* <DEDUP_REMOVED lines=25> */
.L_x_15:
[----:B------:R-:W-:Y:S05]  /*13e0*/  BSYNC B0 ;  /* 0x0000000000007941 */ /* 0x000fea0003800000 */
.L_x_14:
[----:B------:R-:W-:Y:S01]  /*13f0*/  LEA.HI.SX32 R13, R8, R13, 0x1b ;  /* 0x0000000d080d7211 */ /* 0x000fe200078fdaff */
[----:B-----5:R1:W-:Y:S01]  /*1400*/  STS [R9.X4+0x6200], R10 ;  /* 0x0062000a09007388 */ /* 0x0203e20000004800 */
[----:B------:R-:W-:Y:S01]  /*1410*/  IMAD R5, R11, -0x23a, R5 ;  /* 0xfffffdc60b057824 */ /* 0x000fe200078e0205 */
[----:B------:R-:W-:Y:S01]  /*1420*/  BSSY B0, `(.L_x_16) ;  /* 0x000001e000007945 */ /* 0x000fe20003800000 */
[----:B------:R-:W-:Y:S01]  /*1430*/  IADD3 R2, R2, R13, RZ ;  /* 0x0000000d02027210 */ /* 0x000fe20007ffe0ff */
[----:B------:R-:W-:-:S03]  /*1440*/  IMAD.MOV.U32 R4, RZ, RZ, RZ ;  /* 0x000000ffff047224 */ /* 0x000fc600078e00ff */
[----:B------:R-:W-:Y:S01]  /*1450*/  ISETP.GT.U32.AND P0, PT, R2, 0x6f, PT ;  /* 0x0000006f0200780c */ /* 0x000fe20003f04070 */
[----:B0-----:R-:W-:Y:S01]  /*1460*/  IMAD.HI R6, R5, -0x7047dc11, R4 ;  /* 0x8fb823ef05067827 */ /* 0x001fe200078e0204 */
[----:B------:R-:W-:-:S04]  /*1470*/  HFMA2.MMA R4, -RZ, RZ, 0, 0 ;  /* 0x00000000ff047435 */ /* 0x000fc800000001ff */
[----:B------:R-:W-:-:S07]  /*1480*/  SHF.R.U32.HI R7, RZ, 0x1f, R6 ;  /* 0x0000001fff077819 */ /* 0x000fce0000011606 */
        /* <DEDUP_REMOVED lines=23> */
.L_x_17:
[----:B-1----:R-:W-:Y:S05]  /*1600*/  BSYNC B0 ;  /* 0x0000000000007941 */ /* 0x002fea0003800000 */
.L_x_16:
[----:B------:R-:W-:Y:S01]  /*1610*/  LEA.HI.SX32 R7, R6, R7, 0x1b ;  /* 0x0000000706077211 */ /* 0x000fe200078fdaff */
[----:B-----5:R1:W-:Y:S01]  /*1620*/  STS [R9.X4+0x7000], R4 ;  /* 0x0070000409007388 */ /* 0x0203e20000004800 */
[----:B------:R-:W-:Y:S01]  /*1630*/  BSSY B0, `(.L_x_18) ;  /* 0x000001b000007945 */ /* 0x000fe20003800000 */
[----:B------:R-:W-:Y:S01]  /*1640*/  HFMA2.MMA R6, -RZ, RZ, 0, 0 ;  /* 0x00000000ff067435 */ /* 0x000fe200000001ff */
[----:B0-----:R-:W-:-:S04]  /*1650*/  LEA R2, R16, R7, 0x3 ;  /* 0x0000000710027211 */ /* 0x001fc800078e18ff */
[----:B------:R-:W-:-:S13]  /*1660*/  ISETP.GE.AND P0, PT, R2, 0x1, PT ;  /* 0x000000010200780c */ /* 0x000fda0003f06270 */
[----:B------:R-:W-:Y:S05]  /*1670*/  @!P0 BRA `(.L_x_19) ;  /* 0x0000016000008947 */ /* 0x000fea0003800000 */
        /* <DEDUP_REMOVED lines=17> */
[----:B------:R-:W-:Y:S01]  /*1790*/  IMAD R4, R3, 0x3100, R4 ;  /* 0x0000310003047824 */ /* 0x000fe200078e0204 */
[----:B------:R-:W-:-:S03]  /*17a0*/  HFMA2.MMA R3, -RZ, RZ, 0, 2.384185791015625e-07 ;  /* 0x00000004ff037435 */ /* 0x000fc600000001ff */
[----:B------:R-:W-:-:S07]  /*17b0*/  IMAD R2, R7, 0x70, R4 ;  /* 0x0000007007027824 */ /* 0x000fce00078e0204 */
[----:B------:R-:W-:-:S05]  /*17c0*/  IMAD.WIDE R2, R2, R3, c[0x0][0x160] ;  /* 0x0000580002027625 */ /* 0x000fca00078e0203 */
[----:B------:R0:W5:Y:S02]  /*17d0*/  LDG.E.CONSTANT R6, [R2.64] ;  /* 0x0000000402067981 */ /* 0x000164000c1e9900 */
.L_x_19:
[----:B-1----:R-:W-:Y:S05]  /*17e0*/  BSYNC B0 ;  /* 0x0000000000007941 */ /* 0x002fea0003800000 */
.L_x_18:
[----:B-----5:R1:W-:Y:S01]  /*17f0*/  STS [R9.X4+0x7e00], R6 ;  /* 0x007e000609007388 */ /* 0x0203e20000004800 */
[----:B------:R-:W-:Y:S01]  /*1800*/  ISETP.GT.AND P0, PT, R9, 0x9f, PT ;  /* 0x0000009f0900780c */ /* 0x000fe20003f04270 */
[----:B------:R-:W-:Y:S01]  /*1810*/  BSSY B0, `(.L_x_20) ;  /* 0x0000028000007945 */ /* 0x000fe20003800000 */
[----:B------:R-:W-:-:S11]  /*1820*/  MOV R4, RZ ;  /* 0x000000ff00047202 */ /* 0x000fd60000000f00 */
[----:B------:R-:W-:Y:S05]  /*1830*/  @P0 BRA `(.L_x_21) ;  /* 0x0000025000000947 */ /* 0x000fea0003800000 */
[----:B01----:R-:W-:Y:S01]  /*1840*/  IADD3 R3, R0, 0x1ea, RZ ;  /* 0x000001ea00037810 */ /* 0x003fe20007ffe0ff */
[----:B------:R-:W-:Y:S01]  /*1850*/  IMAD.MOV.U32 R2, RZ, RZ, RZ ;  /* 0x000000ffff027224 */ /* 0x000fe200078e00ff */
[----:B------:R-:W-:Y:S03]  /*1860*/  BSSY B1, `(.L_x_22) ;  /* 0x0000021000017945 */ /* 0x000fe60003800000 */
[----:B------:R-:W-:-:S05]  /*1870*/  IMAD.HI R0, R3, -0x1a0c934f, R2 ;  /* 0xe5f36cb103007827 */ /* 0x000fca00078e0202 */
[----:B------:R-:W-:-:S04]  /*1880*/  SHF.R.U32.HI R5, RZ, 0x1f, R0 ;  /* 0x0000001fff057819 */ /* 0x000fc80000011600 */
[----:B------:R-:W-:-:S05]  /*1890*/  LEA.HI.SX32 R5, R0, R5, 0x17 ;  /* 0x0000000500057211 */ /* 0x000fca00078fbaff */
[----:B------:R-:W-:-:S04]  /*18a0*/  IMAD R3, R5, -0x23a, R3 ;  /* 0xfffffdc605037824 */ /* 0x000fc800078e0203 */
[----:B------:R-:W-:-:S05]  /*18b0*/  IMAD.HI R2, R3, -0x7047dc11, R2 ;  /* 0x8fb823ef03027827 */ /* 0x000fca00078e0202 */
[----:B------:R-:W-:-:S04]  /*18c0*/  SHF.R.U32.HI R3, RZ, 0x1f, R2 ;  /* 0x0000001fff037819 */ /* 0x000fc80000011602 */
[----:B------:R-:W-:-:S04]  /*18d0*/  LEA.HI.SX32 R5, R2, R3, 0x1b ;  /* 0x0000000302057211 */ /* 0x000fc800078fdaff */
[----:B------:R-:W-:-:S04]  /*18e0*/  LEA R0, R16, R5, 0x3 ;  /* 0x0000000510007211 */ /* 0x000fc800078e18ff */
[----:B------:R-:W-:-:S13]  /*18f0*/  ISETP.GT.AND P0, PT, R0, 0x70, PT ;  /* 0x000000700000780c */ /* 0x000fda0003f04270 */
[----:B------:R-:W-:Y:S05]  /*1900*/  @P0 BRA `(.L_x_23) ;  /* 0x0000016000000947 */ /* 0x000fea0003800000 */
[----:B------:R-:W-:Y:S01]  /*1910*/  HFMA2.MMA R2, -RZ, RZ, 0, 0 ;  /* 0x00000000ff027435 */ /* 0x000fe200000001ff */
        /* <DEDUP_REMOVED lines=21> */
.L_x_23:
[----:B------:R-:W-:Y:S05]  /*1a70*/  BSYNC B1 ;  /* 0x0000000000017941 */ /* 0x000fea0003800000 */
.L_x_22:
[----:B-----5:R1:W-:Y:S02]  /*1a80*/  STS [R9.X4+0x8c00], R4 ;  /* 0x008c000409007388 */ /* 0x0203e40000004800 */
.L_x_21:
[----:B-1----:R-:W-:Y:S05]  /*1a90*/  BSYNC B0 ;  /* 0x0000000000007941 */ /* 0x002fea0003800000 */
.L_x_20:
[----:B------:R-:W-:Y:S02]  /*1aa0*/  ISETP.GT.AND P0, PT, R9, 0x47, PT ;  /* 0x000000470900780c */ /* 0x000fe40003f04270 */
[----:B------:R-:W-:-:S11]  /*1ab0*/  MOV R14, 0x4 ;  /* 0x00000004000e7802 */ /* 0x000fd60000000f00 */
[----:B0-----:R-:W-:-:S04]  /*1ac0*/  @!P0 IMAD R3, R25, 0x48, R9 ;  /* 0x0000004819038824 */ /* 0x001fc800078e0209 */
[----:B------:R-:W-:-:S05]  /*1ad0*/  @!P0 IMAD.WIDE R2, R3, R14, c[0x0][0x168] ;  /* 0x00005a0003028625 */ /* 0x000fca00078e020e */
[----:B------:R-:W2:Y:S01]  /*1ae0*/  @!P0 LDG.E.CONSTANT R10, [R2.64] ;  /* 0x00000004020a8981 */ /* 0x000ea2000c1e9900 */
[----:B------:R-:W-:Y:S01]  /*1af0*/  HFMA2.MMA R8, -RZ, RZ, 0, 0 ;  /* 0x00000000ff087435 */ /* 0x000fe200000001ff */
[----:B------:R-:W-:-:S09]  /*1b00*/  MOV R4, RZ ;  /* 0x000000ff00047202 */ /* 0x000fd20000000f00 */
[----:B------:R-:W-:-:S05]  /*1b10*/  IMAD.HI R0, R9, -0x6db6db6d, R8 ;  /* 0x9249249309007827 */ /* 0x000fca00078e0208 */
[----:B------:R-:W-:-:S04]  /*1b20*/  SHF.R.U32.HI R7, RZ, 0x1f, R0 ;  /* 0x0000001fff077819 */ /* 0x000fc80000011600 */
[CC--:B------:R-:W-:Y:S02]  /*1b30*/  LEA.HI.SX32 R18, R0.reuse, R7.reuse, 0x19 ;  /* 0x0000000700127211 */ /* 0x0c0fe400078fcaff */
[----:B------:R-:W-:-:S03]  /*1b40*/  LEA.HI.SX32 R0, R0, R7, 0x1a ;  /* 0x0000000700007211 */ /* 0x000fc600078fd2ff */
[--C-:B------:R-:W-:Y:S02]  /*1b50*/  IMAD R5, R18, -0xe0, R9.reuse ;  /* 0xffffff2012057824 */ /* 0x100fe400078e0209 */
[----:B------:R-:W-:Y:S02]  /*1b60*/  IMAD R13, R0, -0x70, R9 ;  /* 0xffffff90000d7824 */ /* 0x000fe400078e0209 */
[----:B------:R-:W-:-:S04]  /*1b70*/  IMAD.HI R4, R5, -0x6db6db6d, R4 ;  /* 0x9249249305047827 */ /* 0x000fc800078e0204 */
[C-C-:B------:R-:W-:Y:S01]  /*1b80*/  IMAD R0, R18.reuse, 0x8e8, R13.reuse ;  /* 0x000008e812007824 */ /* 0x140fe200078e020d */
[----:B------:R-:W-:Y:S01]  /*1b90*/  SHF.R.U32.HI R21, RZ, 0x1f, R4 ;  /* 0x0000001fff157819 */ /* 0x000fe20000011604 */
[C---:B------:R-:W-:Y:S02]  /*1ba0*/  IMAD R15, R18.reuse, 0x48, RZ ;  /* 0x00000048120f7824 */ /* 0x040fe400078e02ff */
[----:B------:R-:W-:Y:S01]  /*1bb0*/  IMAD R18, R18, 0x6200, R13 ;  /* 0x0000620012127824 */ /* 0x000fe200078e020d */
[----:B------:R-:W-:-:S03]  /*1bc0*/  LEA.HI.SX32 R21, R4, R21, 0x1a ;  /* 0x0000001504157211 */ /* 0x000fc600078fd2ff */
[----:B------:R-:W-:Y:S02]  /*1bd0*/  IMAD R25, R25, 0x18800, R18 ;  /* 0x0001880019197824 */ /* 0x000fe400078e0212 */
[----:B------:R-:W-:Y:S02]  /*1be0*/  IMAD R0, R21, 0x1c8, R0 ;  /* 0x000001c815007824 */ /* 0x000fe400078e0200 */
[----:B------:R-:W-:-:S04]  /*1bf0*/  IMAD R28, R16, 0x380, R25 ;  /* 0x00000380101c7824 */ /* 0x000fc800078e0219 */
[----:B------:R-:W-:Y:S01]  /*1c00*/  IMAD R21, R21, 0x1c0, R28 ;  /* 0x000001c015157824 */ /* 0x000fe200078e021c */
[----:B--2---:R-:W-:Y:S04]  /*1c10*/  @!P0 STS [R9.X4+0x8e80], R10 ;  /* 0x008e800a09008388 */ /* 0x004fe80000004800 */
[----:B------:R-:W-:Y:S06]  /*1c20*/  BAR.SYNC 0x0 ;  /* 0x0000000000007b1d */ /* 0x000fec0000000000 */
[----:B------:R-:W-:Y:S04]  /*1c30*/  LDS.64 R4, [R15+0x8e80] ;  /* 0x008e80000f047984 */ /* 0x000fe80000000a00 */
[----:B------:R-:W0:Y:S04]  /*1c40*/  LDS R23, [R0.X4] ;  /* 0x0000000000177984 */ /* 0x000e280000004800 */
[----:B------:R-:W1:Y:S04]  /*1c50*/  LDS R27, [R0.X4+0x1c8] ;  /* 0x0001c800001b7984 */ /* 0x000e680000004800 */
[----:B------:R-:W2:Y:S04]  /*1c60*/  LDS.64 R2, [R15+0x8e88] ;  /* 0x008e88000f027984 */ /* 0x000ea80000000a00 */
[----:B------:R-:W3:Y:S04]  /*1c70*/  LDS R17, [R0.X4+0x390] ;  /* 0x0003900000117984 */ /* 0x000ee80000004800 */
[----:B------:R-:W4:Y:S04]  /*1c80*/  LDS.64 R6, [R15+0x8e98] ;  /* 0x008e98000f067984 */ /* 0x000f280000000a00 */
[----:B------:R-:W5:Y:S04]  /*1c90*/  LDS R11, [R0.X4+0x558] ;  /* 0x00055800000b7984 */ /* 0x000f680000004800 */
[----:B------:R-:W5:Y:S04]  /*1ca0*/  LDS R22, [R0.X4+0x720] ;  /* 0x0007200000167984 */ /* 0x000f680000004800 */
[----:B------:R-:W5:Y:S04]  /*1cb0*/  LDS R20, [R0.X4+0x4] ;  /* 0x0000040000147984 */ /* 0x000f680000004800 */
[----:B------:R-:W5:Y:S04]  /*1cc0*/  LDS R19, [R0.X4+0x1cc] ;  /* 0x0001cc0000137984 */ /* 0x000f680000004800 */
[----:B------:R-:W5:Y:S01]  /*1cd0*/  LDS R13, [R0.X4+0x8e8] ;  /* 0x0008e800000d7984 */ /* 0x000f620000004800 */
[----:B0-----:R-:W-:-:S03]  /*1ce0*/  FFMA R10, R4, R23, RZ ;  /* 0x00000017040a7223 */ /* 0x001fc600000000ff */
[----:B------:R-:W0:Y:S01]  /*1cf0*/  LDS.64 R8, [R15+0x8e90] ;  /* 0x008e90000f087984 */ /* 0x000e220000000a00 */
[----:B-1----:R-:W-:-:S03]  /*1d00*/  FFMA R12, R4, R27, RZ ;  /* 0x0000001b040c7223 */ /* 0x002fc600000000ff */
[----:B------:R-:W1:Y:S01]  /*1d10*/  LDS R24, [R0.X4+0x394] ;  /* 0x0003940000187984 */ /* 0x000e620000004800 */
[----:B--2---:R-:W-:-:S03]  /*1d20*/  FFMA R23, R27, R3, R10 ;  /* 0x000000031b177223 */ /* 0x004fc6000000000a */
[----:B------:R-:W-:Y:S01]  /*1d30*/  LDS R18, [R0.X4+0x18f0] ;  /* 0x0018f00000127984 */ /* 0x000fe20000004800 */
[----:B---3--:R-:W-:-:S03]  /*1d40*/  FFMA R12, R3, R17, R12 ;  /* 0x00000011030c7223 */ /* 0x008fc6000000000c */
[----:B------:R-:W2:Y:S01]  /*1d50*/  LDS R10, [R0.X4+0x55c] ;  /* 0x00055c00000a7984 */ /* 0x000ea20000004800 */
[----:B------:R-:W-:Y:S02]  /*1d60*/  FFMA R26, R4, R17, RZ ;  /* 0x00000011041a7223 */ /* 0x000fe400000000ff */
[----:B----4-:R-:W-:Y:S01]  /*1d70*/  FFMA R23, R17, R6, R23 ;  /* 0x0000000611177223 */ /* 0x010fe20000000017 */
[----:B------:R-:W-:Y:S01]  /*1d80*/  LDS R16, [R0.X4+0x398] ;  /* 0x0003980000107984 */ /* 0x000fe20000004800 */
[----:B-----5:R-:W-:-:S03]  /*1d90*/  FFMA R27, R3, R11, R26 ;  /* 0x0000000b031b7223 */ /* 0x020fc6000000001a */
[----:B------:R-:W3:Y:S01]  /*1da0*/  LDS R17, [R0.X4+0x724] ;  /* 0x0007240000117984 */ /* 0x000ee20000004800 */
[-C--:B------:R-:W-:Y:S02]  /*1db0*/  FFMA R26, R6, R11.reuse, R12 ;  /* 0x0000000b061a7223 */ /* 0x080fe4000000000c */
[----:B------:R-:W-:Y:S01]  /*1dc0*/  FFMA R4, R4, R11, RZ ;  /* 0x0000000b04047223 */ /* 0x000fe200000000ff */
[----:B------:R-:W4:Y:S01]  /*1dd0*/  LDS R12, [R0.X4+0x8ec] ;  /* 0x0008ec00000c7984 */ /* 0x000f220000004800 */
[-C--:B------:R-:W-:Y:S02]  /*1de0*/  FFMA R27, R6, R22.reuse, R27 ;  /* 0x00000016061b7223 */ /* 0x080fe4000000001b */
[----:B------:R-:W-:Y:S02]  /*1df0*/  FFMA R4, R3, R22, R4 ;  /* 0x0000001603047223 */ /* 0x000fe40000000004 */
[-C--:B------:R-:W-:Y:S01]  /*1e00*/  FFMA R20, R20, R5.reuse, R23 ;  /* 0x0000000514147223 */ /* 0x080fe20000000017 */
[----:B------:R-:W-:Y:S01]  /*1e10*/  LDS R22, [R0.X4+0x11d0] ;  /* 0x0011d00000167984 */ /* 0x000fe20000004800 */
[----:B------:R-:W-:-:S03]  /*1e20*/  FFMA R3, R19, R5, R26 ;  /* 0x0000000513037223 */ /* 0x000fc6000000001a */
[----:B------:R-:W5:Y:S01]  /*1e30*/  LDS R23, [R0.X4+0x8] ;  /* 0x0000080000177984 */ /* 0x000f620000004800 */
[----:B------:R-:W-:-:S03]  /*1e40*/  FFMA R4, R6, R13, R4 ;  /* 0x0000000d06047223 */ /* 0x000fc60000000004 */
[----:B------:R-:W-:Y:S01]  /*1e50*/  LDS R26, [R0.X4+0x1d0] ;  /* 0x0001d000001a7984 */ /* 0x000fe20000004800 */
[----:B0-----:R-:W-:Y:S02]  /*1e60*/  FFMA R20, R19, R8, R20 ;  /* 0x0000000813147223 */ /* 0x001fe40000000014 */
[----:B-1----:R-:W-:Y:S02]  /*1e70*/  FFMA R27, R24, R5, R27 ;  /* 0x00000005181b7223 */ /* 0x002fe4000000001b */
[----:B------:R-:W-:Y:S02]  /*1e80*/  FFMA R3, R8, R24, R3 ;  /* 0x0000001808037223 */ /* 0x000fe40000000003 */
[----:B------:R-:W-:Y:S02]  /*1e90*/  FFMA R13, R24, R7, R20 ;  /* 0x00000007180d7223 */ /* 0x000fe40000000014 */
[----:B------:R-:W-:Y:S01]  /*1ea0*/  LDS R24, [R0.X4+0x1398] ;  /* 0x0013980000187984 */ /* 0x000fe20000004800 */
[----:B--2---:R-:W-:-:S02]  /*1eb0*/  FFMA R6, R10, R5, R4 ;  /* 0x000000050a067223 */ /* 0x004fc40000000004 */
[----:B------:R-:W-:Y:S01]  /*1ec0*/  FFMA R20, R8, R10, R27 ;  /* 0x0000000a08147223 */ /* 0x000fe2000000001b */
[----:B------:R-:W0:Y:S01]  /*1ed0*/  LDS.64 R4, [R15+0x8ea0] ;  /* 0x008ea0000f047984 */ /* 0x000e220000000a00 */
[----:B------:R-:W-:-:S03]  /*1ee0*/  FFMA R19, R10, R7, R3 ;  /* 0x000000070a137223 */ /* 0x000fc60000000003 */
[----:B------:R-:W1:Y:S01]  /*1ef0*/  LDS.64 R10, [R15+0x8eb0] ;  /* 0x008eb0000f0a7984 */ /* 0x000e620000000a00 */
[----:B---3--:R-:W-:Y:S02]  /*1f00*/  FFMA R3, R8, R17, R6 ;  /* 0x0000001108037223 */ /* 0x008fe40000000006 */
[-C--:B------:R-:W-:Y:S01]  /*1f10*/  FFMA R17, R17, R7.reuse, R20 ;  /* 0x0000000711117223 */ /* 0x080fe20000000014 */
[----:B------:R-:W-:Y:S01]  /*1f20*/  LDS R8, [R0.X4+0x1ab8] ;  /* 0x001ab80000087984 */ /* 0x000fe20000004800 */
[----:B----4-:R-:W-:-:S03]  /*1f30*/  FFMA R3, R12, R7, R3 ;  /* 0x000000070c037223 */ /* 0x010fc60000000003 */
[----:B------:R-:W2:Y:S04]  /*1f40*/  LDS R20, [R0.X4+0x1560] ;  /* 0x0015600000147984 */ /* 0x000ea80000004800 */
[----:B------:R-:W3:Y:S01]  /*1f50*/  LDS R12, [R0.X4+0x1728] ;  /* 0x00172800000c7984 */ /* 0x000ee20000004800 */
[----:B-----5:R-:W-:-:S03]  /*1f60*/  FFMA R27, R23, R2, R13 ;  /* 0x00000002171b7223 */ /* 0x020fc6000000000d */
[----:B------:R-:W4:Y:S01]  /*1f70*/  LDS.64 R6, [R15+0x8eb8] ;  /* 0x008eb8000f067984 */ /* 0x000f220000000a00 */
[C---:B0-----:R-:W-:Y:S02]  /*1f80*/  FFMA R25, R5.reuse, R22, RZ ;  /* 0x0000001605197223 */ /* 0x041fe400000000ff */
[----:B------:R-:W-:Y:S02]  /*1f90*/  FFMA R13, R5, R24, RZ ;  /* 0x00000018050d7223 */ /* 0x000fe400000000ff */
[----:B-1----:R-:W-:Y:S02]  /*1fa0*/  FFMA R23, R24, R10, R25 ;  /* 0x0000000a18177223 */ /* 0x002fe40000000019 */
[C---:B------:R-:W-:Y:S01]  /*1fb0*/  FFMA R25, R26.reuse, R9, R27 ;  /* 0x000000091a197223 */ /* 0x040fe2000000001b */
[----:B------:R-:W-:Y:S01]  /*1fc0*/  LDS R24, [R0.X4+0x172c] ;  /* 0x00172c0000187984 */ /* 0x000fe20000004800 */
[----:B------:R-:W-:Y:S02]  /*1fd0*/  FFMA R22, R26, R2, R19 ;  /* 0x000000021a167223 */ /* 0x000fe40000000013 */
[----:B------:R-:W-:Y:S01]  /*1fe0*/  FFMA R25, R16, R4, R25 ;  /* 0x0000000410197223 */ /* 0x000fe20000000019 */
[----:B------:R-:W-:Y:S01]  /*1ff0*/  LDS R26, [R0.X4+0x11d8] ;  /* 0x0011d800001a7984 */ /* 0x000fe20000004800 */
[----:B--2---:R-:W-:-:S02]  /*2000*/  FFMA R13, R10, R20, R13 ;  /* 0x000000140a0d7223 */ /* 0x004fc4000000000d */
[C---:B------:R-:W-:Y:S01]  /*2010*/  FFMA R27, R5.reuse, R20, RZ ;  /* 0x00000014051b7223 */ /* 0x040fe200000000ff */
[----:B------:R-:W-:Y:S01]  /*2020*/  FMNMX R25, RZ, R25, !PT ;  /* 0x00000019ff197209 */ /* 0x000fe20007800000 */
[-C--:B---3--:R-:W-:Y:S02]  /*2030*/  FFMA R29, R5, R12.reuse, RZ ;  /* 0x0000000c051d7223 */ /* 0x088fe400000000ff */
[----:B------:R-:W-:Y:S01]  /*2040*/  FFMA R27, R10, R12, R27 ;  /* 0x0000000c0a1b7223 */ /* 0x000fe2000000001b */
[----:B------:R-:W0:Y:S01]  /*2050*/  LDS R5, [R0.X4+0x560] ;  /* 0x0005600000057984 */ /* 0x000e220000004800 */
[----:B----4-:R-:W-:Y:S02]  /*2060*/  FFMA R19, R20, R7, R23 ;  /* 0x0000000714137223 */ /* 0x010fe40000000017 */
[----:B------:R-:W-:Y:S02]  /*2070*/  FFMA R29, R10, R18, R29 ;  /* 0x000000120a1d7223 */ /* 0x000fe4000000001d */
[C---:B------:R-:W-:Y:S01]  /*2080*/  FFMA R23, R7.reuse, R12, R13 ;  /* 0x0000000c07177223 */ /* 0x040fe2000000000d */
[----:B------:R-:W-:Y:S01]  /*2090*/  LDS R10, [R0.X4+0x11d4] ;  /* 0x0011d400000a7984 */ /* 0x000fe20000004800 */
[----:B------:R-:W-:-:S02]  /*20a0*/  FFMA R29, R7, R8, R29 ;  /* 0x00000008071d7223 */ /* 0x000fc4000000001d */
[----:B------:R-:W-:Y:S01]  /*20b0*/  FFMA R27, R7, R18, R27 ;  /* 0x00000012071b7223 */ /* 0x000fe2000000001b */
[----:B------:R-:W1:Y:S01]  /*20c0*/  LDS.64 R12, [R15+0x8ea8] ;  /* 0x008ea8000f0c7984 */ /* 0x000e620000000a00 */
[C---:B------:R-:W-:Y:S02]  /*20d0*/  FFMA R18, R16.reuse, R2, R17 ;  /* 0x0000000210127223 */ /* 0x040fe40000000011 */
[----:B------:R-:W-:Y:S01]  /*20e0*/  FFMA R22, R16, R9, R22 ;  /* 0x0000000910167223 */ /* 0x000fe20000000016 */
[----:B------:R-:W2:Y:S01]  /*20f0*/  LDS R8, [R0.X4+0x139c] ;  /* 0x00139c0000087984 */ /* 0x000ea20000004800 */
[----:B------:R-:W-:-:S03]  /*2100*/  IMAD.WIDE R20, R21, R14, c[0x0][0x170] ;  /* 0x00005c0015147625 */ /* 0x000fc600078e020e */
[----:B------:R-:W3:Y:S04]  /*2110*/  LDS R7, [R0.X4+0x1564] ;  /* 0x0015640000077984 */ /* 0x000ee80000004800 */
[----:B------:R3:W4:Y:S04]  /*2120*/  LDS.64 R16, [R15+0x8ec0] ;  /* 0x008ec0000f107984 */ /* 0x0007280000000a00 */
[----:B------:R-:W5:Y:S04]  /*2130*/  LDS R14, [R0.X4+0x18f4] ;  /* 0x0018f400000e7984 */ /* 0x000f680000004800 */
[----:B------:R-:W-:Y:S01]  /*2140*/  STG.E [R20.64], R25 ;  /* 0x0000001914007986 */ /* 0x000fe2000c101904 */
[----:B0-----:R-:W-:-:S02]  /*2150*/  FFMA R2, R5, R2, R3 ;  /* 0x0000000205027223 */ /* 0x001fc40000000003 */
[C---:B------:R-:W-:Y:S02]  /*2160*/  FFMA R3, R5.reuse, R9, R18 ;  /* 0x0000000905037223 */ /* 0x040fe40000000012 */
[----:B------:R-:W-:Y:S02]  /*2170*/  FFMA R22, R5, R4, R22 ;  /* 0x0000000405167223 */ /* 0x000fe40000000016 */
[----:B------:R-:W0:Y:S01]  /*2180*/  LDS R5, [R0.X4+0x13a0] ;  /* 0x0013a00000057984 */ /* 0x000e220000004800 */
[----:B-1----:R-:W-:-:S03]  /*2190*/  FFMA R19, R12, R10, R19 ;  /* 0x0000000a0c137223 */ /* 0x002fc60000000013 */
[----:B------:R-:W1:Y:S01]  /*21a0*/  LDS R10, [R0.X4+0x1568] ;  /* 0x00156800000a7984 */ /* 0x000e620000004800 */
[C---:B------:R-:W-:Y:S02]  /*21b0*/  FFMA R29, R12.reuse, R24, R29 ;  /* 0x000000180c1d7223 */ /* 0x040fe4000000001d */
[----:B--2---:R-:W-:Y:S02]  /*21c0*/  FFMA R18, R12, R8, R23 ;  /* 0x000000080c127223 */ /* 0x004fe40000000017 */
[-C--:B------:R-:W-:Y:S01]  /*21d0*/  FFMA R8, R8, R11.reuse, R19 ;  /* 0x0000000b08087223 */ /* 0x080fe20000000013 */
[----:B------:R-:W-:Y:S01]  /*21e0*/  LDS R23, [R0.X4+0x8f0] ;  /* 0x0008f00000177984 */ /* 0x000fe20000004800 */
[C---:B---3--:R-:W-:Y:S02]  /*21f0*/  FFMA R15, R7.reuse, R11, R18 ;  /* 0x0000000b070f7223 */ /* 0x048fe40000000012 */
[----:B------:R-:W-:Y:S01]  /*2200*/  FFMA R27, R12, R7, R27 ;  /* 0x000000070c1b7223 */ /* 0x000fe2000000001b */
[----:B------:R-:W2:Y:S01]  /*2210*/  LDS R19, [R0.X4+0x1abc] ;  /* 0x001abc0000137984 */ /* 0x000ea20000004800 */
[----:B----4-:R-:W-:-:S02]  /*2220*/  FFMA R18, R7, R16, R8 ;  /* 0x0000001007127223 */ /* 0x010fc40000000008 */
[----:B------:R-:W-:Y:S01]  /*2230*/  FFMA R27, R24, R11, R27 ;  /* 0x0000000b181b7223 */ /* 0x000fe2000000001b */
[----:B------:R-:W3:Y:S01]  /*2240*/  LDS R8, [R0.X4+0x1730] ;  /* 0x0017300000087984 */ /* 0x000ee20000004800 */
[----:B------:R-:W-:Y:S02]  /*2250*/  FFMA R26, R26, R13, R18 ;  /* 0x0000000d1a1a7223 */ /* 0x000fe40000000012 */
[----:B-----5:R-:W-:Y:S01]  /*2260*/  FFMA R29, R14, R11, R29 ;  /* 0x0000000b0e1d7223 */ /* 0x020fe2000000001d */
[----:B------:R-:W4:Y:S01]  /*2270*/  LDS R7, [R0.X4+0x728] ;  /* 0x0007280000077984 */ /* 0x000f220000004800 */
[C---:B------:R-:W-:Y:S01]  /*2280*/  FFMA R24, R16.reuse, R24, R15 ;  /* 0x0000001810187223 */ /* 0x040fe2000000000f */
[----:B------:R-:W-:Y:S01]  /*2290*/  FMNMX R11, RZ, R22, !PT ;  /* 0x00000016ff0b7209 */ /* 0x000fe20007800000 */
[----:B------:R-:W-:Y:S01]  /*22a0*/  FFMA R27, R16, R14, R27 ;  /* 0x0000000e101b7223 */ /* 0x000fe2000000001b */
[----:B------:R-:W5:Y:S04]  /*22b0*/  LDS R12, [R0.X4+0x18f8] ;  /* 0x0018f800000c7984 */ /* 0x000f680000004800 */
[----:B------:R-:W5:Y:S04]  /*22c0*/  LDS R18, [R0.X4+0x1ac0] ;  /* 0x001ac00000127984 */ /* 0x000f680000004800 */
[----:B------:R-:W-:Y:S01]  /*22d0*/  STG.E [R20.64+0x1c0], R11 ;  /* 0x0001c00b14007986 */ /* 0x000fe2000c101904 */
[----:B0-----:R-:W-:-:S02]  /*22e0*/  FFMA R26, R5, R6, R26 ;  /* 0x00000006051a7223 */ /* 0x001fc4000000001a */
[-C--:B------:R-:W-:Y:S02]  /*22f0*/  FFMA R5, R5, R13.reuse, R24 ;  /* 0x0000000d05057223 */ /* 0x080fe40000000018 */
[C---:B-1----:R-:W-:Y:S02]  /*2300*/  FFMA R27, R10.reuse, R13, R27 ;  /* 0x0000000d0a1b7223 */ /* 0x042fe4000000001b */
[C---:B------:R-:W-:Y:S02]  /*2310*/  FFMA R5, R10.reuse, R6, R5 ;  /* 0x000000060a057223 */ /* 0x040fe40000000005 */
[----:B------:R-:W-:-:S05]  /*2320*/  FFMA R26, R10, R17, R26 ;  /* 0x000000110a1a7223 */ /* 0x000fca000000001a */
[----:B------:R-:W-:Y:S01]  /*2330*/  FMNMX R15, RZ, R26, !PT ;  /* 0x0000001aff0f7209 */ /* 0x000fe20007800000 */
[----:B--2---:R-:W-:-:S04]  /*2340*/  FFMA R19, R16, R19, R29 ;  /* 0x0000001310137223 */ /* 0x004fc8000000001d */
[C---:B---3--:R-:W-:Y:S01]  /*2350*/  FFMA R19, R8.reuse, R13, R19 ;  /* 0x0000000d08137223 */ /* 0x048fe20000000013 */
[----:B------:R-:W-:Y:S01]  /*2360*/  STG.E [R20.64+0xc400], R15 ;  /* 0x00c4000f14007986 */ /* 0x000fe2000c101904 */
[CC--:B------:R-:W-:Y:S02]  /*2370*/  FFMA R27, R8.reuse, R6.reuse, R27 ;  /* 0x00000006081b7223 */ /* 0x0c0fe4000000001b */
[C---:B----4-:R-:W-:Y:S02]  /*2380*/  FFMA R2, R7.reuse, R9, R2 ;  /* 0x0000000907027223 */ /* 0x050fe40000000002 */
[----:B------:R-:W-:Y:S02]  /*2390*/  FFMA R5, R8, R17, R5 ;  /* 0x0000001108057223 */ /* 0x000fe40000000005 */
[----:B-----5:R-:W-:Y:S02]  /*23a0*/  FFMA R19, R12, R6, R19 ;  /* 0x000000060c137223 */ /* 0x020fe40000000013 */
[-C--:B------:R-:W-:Y:S01]  /*23b0*/  FFMA R3, R7, R4.reuse, R3 ;  /* 0x0000000407037223 */ /* 0x080fe20000000003 */
[----:B------:R-:W-:Y:S01]  /*23c0*/  FMNMX R7, RZ, R5, !PT ;  /* 0x00000005ff077209 */ /* 0x000fe20007800000 */
[----:B------:R-:W-:-:S02]  /*23d0*/  FFMA R2, R23, R4, R2 ;  /* 0x0000000417027223 */ /* 0x000fc40000000002 */
[----:B------:R-:W-:Y:S01]  /*23e0*/  FFMA R27, R12, R17, R27 ;  /* 0x000000110c1b7223 */ /* 0x000fe2000000001b */
[----:B------:R-:W-:Y:S01]  /*23f0*/  FMNMX R3, RZ, R3, !PT ;  /* 0x00000003ff037209 */ /* 0x000fe20007800000 */
[----:B------:R-:W-:Y:S01]  /*2400*/  FFMA R18, R18, R17, R19 ;  /* 0x0000001112127223 */ /* 0x000fe20000000013 */
[----:B------:R-:W-:Y:S01]  /*2410*/  FMNMX R5, RZ, R2, !PT ;  /* 0x00000002ff057209 */ /* 0x000fe20007800000 */
[----:B------:R-:W-:Y:S01]  /*2420*/  STG.E [R20.64+0xc5c0], R7 ;  /* 0x00c5c00714007986 */ /* 0x000fe2000c101904 */
[----:B------:R-:W-:Y:S02]  /*2430*/  FMNMX R27, RZ, R27, !PT ;  /* 0x0000001bff1b7209 */ /* 0x000fe40007800000 */
[----:B------:R-:W-:Y:S01]  /*2440*/  FMNMX R9, RZ, R18, !PT ;  /* 0x00000012ff097209 */ /* 0x000fe20007800000 */
[----:B------:R-:W-:Y:S04]  /*2450*/  STG.E [R20.64+0x380], R3 ;  /* 0x0003800314007986 */ /* 0x000fe8000c101904 */
[----:B------:R-:W-:Y:S04]  /*2460*/  STG.E [R20.64+0x540], R5 ;  /* 0x0005400514007986 */ /* 0x000fe8000c101904 */
[----:B------:R-:W-:Y:S04]  /*2470*/  STG.E [R20.64+0xc780], R27 ;  /* 0x00c7801b14007986 */ /* 0x000fe8000c101904 */
[----:B------:R-:W-:Y:S01]  /*2480*/  STG.E [R20.64+0xc940], R9 ;  /* 0x00c9400914007986 */ /* 0x000fe2000c101904 */
[----:B------:R-:W-:Y:S05]  /*2490*/  EXIT ;  /* 0x000000000000794d */ /* 0x000fea0003800000 */
.L_x_24:
[----:B------:R-:W-:-:S00]  /*24a0*/  BRA `(.L_x_24) ;  /* 0xfffffff000007947 */ /* 0x000fc0000383ffff */
[----:B------:R-:W-:-:S00]  /*24b0*/  NOP ;  /* 0x0000000000007918 */ /* 0x000fc00000000000 */
        /* <DEDUP_REMOVED lines=12> */
.L_x_25:


//--------------------- .nv.shared.candidate2     --------------------------
	.section	.nv.shared.candidate2,"aw",@nobits
	.align	4
.nv.shared.candidate2:
	.zero		36768
